	.headerflags	@"EF_CUDA_TEXMODE_UNIFIED EF_CUDA_64BIT_ADDRESS EF_CUDA_SM86 EF_CUDA_VIRTUAL_SM(EF_CUDA_SM86)"
	.elftype	@"ET_EXEC"


//--------------------- .nv.info                  --------------------------
	.section	.nv.info,"",@"SHT_CUDA_INFO"
	.align	4


	//----- nvinfo : EIATTR_REGCOUNT
	.align		4
        /*0000*/ 	.byte	0x04, 0x2f
        /*0002*/ 	.short	(.L_1 - .L_0)
	.align		4
.L_0:
        /*0004*/ 	.word	index@(triton_mm)
        /*0008*/ 	.word	0x00000070


	//----- nvinfo : EIATTR_MIN_STACK_SIZE
	.align		4
.L_1:
        /*000c*/ 	.byte	0x04, 0x12
        /*000e*/ 	.short	(.L_3 - .L_2)
	.align		4
.L_2:
        /*0010*/ 	.word	index@(triton_mm)
        /*0014*/ 	.word	0x00000000


	//----- nvinfo : EIATTR_FRAME_SIZE
	.align		4
.L_3:
        /*0018*/ 	.byte	0x04, 0x11
        /*001a*/ 	.short	(.L_5 - .L_4)
	.align		4
.L_4:
        /*001c*/ 	.word	index@(triton_mm)
        /*0020*/ 	.word	0x00000000


	//----- nvinfo : EIATTR_MIN_STACK_SIZE
	.align		4
.L_5:
        /*0024*/ 	.byte	0x04, 0x12
        /*0026*/ 	.short	(.L_7 - .L_6)
	.align		4
.L_6:
        /*0028*/ 	.word	index@(triton_mm)
        /*002c*/ 	.word	0x00000000
.L_7:


//--------------------- .nv.info.triton_mm        --------------------------
	.section	.nv.info.triton_mm,"",@"SHT_CUDA_INFO"
	.sectionflags	@""
	.align	4


	//----- nvinfo : EIATTR_CUDA_API_VERSION
	.align		4
        /*0000*/ 	.byte	0x04, 0x37
        /*0002*/ 	.short	(.L_9 - .L_8)
.L_8:
        /*0004*/ 	.word	0x0000007c


	//----- nvinfo : EIATTR_SW2861232_WAR
	.align		4
.L_9:
        /*0008*/ 	.byte	0x01, 0x35
	.zero		2


	//----- nvinfo : EIATTR_PARAM_CBANK
	.align		4
        /*000c*/ 	.byte	0x04, 0x0a
        /*000e*/ 	.short	(.L_11 - .L_10)
	.align		4
.L_10:
        /*0010*/ 	.word	index@(.nv.constant0.triton_mm)
        /*0014*/ 	.short	0x0160
        /*0016*/ 	.short	0x0020


	//----- nvinfo : EIATTR_CBANK_PARAM_SIZE
	.align		4
.L_11:
        /*0018*/ 	.byte	0x03, 0x19
        /*001a*/ 	.short	0x0020


	//----- nvinfo : EIATTR_KPARAM_INFO
	.align		4
        /*001c*/ 	.byte	0x04, 0x17
        /*001e*/ 	.short	(.L_13 - .L_12)
.L_12:
        /*0020*/ 	.word	0x00000000
        /*0024*/ 	.short	0x0003
        /*0026*/ 	.short	0x0018
        /*0028*/ 	.byte	0x00, 0xf4, 0x21, 0x00


	//----- nvinfo : EIATTR_KPARAM_INFO
	.align		4
.L_13:
        /*002c*/ 	.byte	0x04, 0x17
        /*002e*/ 	.short	(.L_15 - .L_14)
.L_14:
        /*0030*/ 	.word	0x00000000
        /*0034*/ 	.short	0x0002
        /*0036*/ 	.short	0x0010
        /*0038*/ 	.byte	0x00, 0xf4, 0x21, 0x00


	//----- nvinfo : EIATTR_KPARAM_INFO
	.align		4
.L_15:
        /*003c*/ 	.byte	0x04, 0x17
        /*003e*/ 	.short	(.L_17 - .L_16)
.L_16:
        /*0040*/ 	.word	0x00000000
        /*0044*/ 	.short	0x0001
        /*0046*/ 	.short	0x0008
        /*0048*/ 	.byte	0x00, 0xf4, 0x21, 0x00


	//----- nvinfo : EIATTR_KPARAM_INFO
	.align		4
.L_17:
        /*004c*/ 	.byte	0x04, 0x17
        /*004e*/ 	.short	(.L_19 - .L_18)
.L_18:
        /*0050*/ 	.word	0x00000000
        /*0054*/ 	.short	0x0000
        /*0056*/ 	.short	0x0000
        /*0058*/ 	.byte	0x00, 0xf4, 0x21, 0x00


	//----- nvinfo : EIATTR_MAXREG_COUNT
	.align		4
.L_19:
        /*005c*/ 	.byte	0x03, 0x1b
        /*005e*/ 	.short	0x00ff


	//----- nvinfo : EIATTR_EXIT_INSTR_OFFSETS
	.align		4
        /*0060*/ 	.byte	0x04, 0x1c
        /*0062*/ 	.short	(.L_21 - .L_20)


	//   ....[0]....
.L_20:
        /*0064*/ 	.word	0x00001600


	//   ....[1]....
        /*0068*/ 	.word	0x00001650


	//----- nvinfo : EIATTR_REQNTID
	.align		4
.L_21:
        /*006c*/ 	.byte	0x04, 0x10
        /*006e*/ 	.short	(.L_23 - .L_22)
.L_22:
        /*0070*/ 	.word	0x00000100
        /*0074*/ 	.word	0x00000001
        /*0078*/ 	.word	0x00000001
.L_23:


//--------------------- .nv.callgraph             --------------------------
	.section	.nv.callgraph,"",@"SHT_CUDA_CALLGRAPH"
	.align	4
	.sectionentsize	8
	.align		4
        /*0000*/ 	.word	0x00000000
	.align		4
        /*0004*/ 	.word	0xffffffff
	.align		4
        /*0008*/ 	.word	0x00000000
	.align		4
        /*000c*/ 	.word	0xfffffffe
	.align		4
        /*0010*/ 	.word	0x00000000
	.align		4
        /*0014*/ 	.word	0xfffffffd
	.align		4
        /*0018*/ 	.word	0x00000000
	.align		4
        /*001c*/ 	.word	0xfffffffc


//--------------------- .nv.rel.action            --------------------------
	.section	.nv.rel.action,"",@"SHT_CUDA_RELOCINFO"
	.align	8
	.sectionentsize	8
        /*0000*/ 	.byte	0x73, 0x00, 0x00, 0x00, 0x00, 0x00, 0x00, 0x00, 0x00, 0x00, 0x00, 0x11, 0x25, 0x00, 0x05, 0x36


//--------------------- .nv.constant0.triton_mm   --------------------------
	.section	.nv.constant0.triton_mm,"a",@progbits
	.sectionflags	@""
	.align	4
.nv.constant0.triton_mm:
	.zero		384


//--------------------- .text.triton_mm           --------------------------
	.section	.text.triton_mm,"ax",@progbits
	.sectionflags	@"SHF_BARRIERS=1"
	.sectioninfo	@"SHI_REGISTERS=112"
	.align	128
        .global         triton_mm
        .type           triton_mm,@function
        .size           triton_mm,(.L_x_2 - triton_mm)
        .other          triton_mm,@"STO_CUDA_ENTRY STV_DEFAULT"
triton_mm:
.text.triton_mm:
[----:B------:R-:W-:Y:S02]  /*0000*/  IMAD.MOV.U32 R1, RZ, RZ, c[0x0][0x28] ;  /* 0x00000a00ff017624 */ /* 0x000fe400078e00ff */
[----:B------:R-:W1:Y:S01]  /*0010*/  S2R R9, SR_CTAID.X ;  /* 0x0000000000097919 */ /* 0x000e620000002500 */
[----:B------:R-:W-:Y:S01]  /*0020*/  IMAD.MOV.U32 R5, RZ, RZ, -0x8 ;  /* 0xfffffff8ff057424 */ /* 0x000fe200078e00ff */
[----:B------:R-:W-:Y:S01]  /*0030*/  ULDC.64 UR4, c[0x0][0x118] ;  /* 0x0000460000047ab9 */ /* 0x000fe20000000a00 */
[----:B------:R-:W-:Y:S01]  /*0040*/  IMAD.MOV.U32 R101, RZ, RZ, -0x1 ;  /* 0xffffffffff657424 */ /* 0x000fe200078e00ff */
[----:B------:R-:W-:Y:S01]  /*0050*/  CS2R R52, SRZ ;  /* 0x0000000000347805 */ /* 0x000fe2000001ff00 */
[----:B------:R-:W-:Y:S01]  /*0060*/  IMAD.MOV.U32 R107, RZ, RZ, 0x20 ;  /* 0x00000020ff6b7424 */ /* 0x000fe200078e00ff */
[----:B------:R-:W-:Y:S01]  /*0070*/  CS2R R54, SRZ ;  /* 0x0000000000367805 */ /* 0x000fe2000001ff00 */
[----:B------:R-:W-:Y:S01]  /*0080*/  IMAD.MOV.U32 R109, RZ, RZ, RZ ;  /* 0x000000ffff6d7224 */ /* 0x000fe200078e00ff */
[----:B------:R-:W-:Y:S01]  /*0090*/  CS2R R56, SRZ ;  /* 0x0000000000387805 */ /* 0x000fe2000001ff00 */
        /* <DEDUP_REMOVED lines=15> */
[C---:B-1----:R-:W-:Y:S01]  /*0190*/  IMAD.HI R0, R9.reuse, 0x2aaaaaab, RZ ;  /* 0x2aaaaaab09007827 */ /* 0x042fe200078e02ff */
[----:B------:R-:W-:Y:S01]  /*01a0*/  IABS R8, R9 ;  /* 0x0000000900087213 */ /* 0x000fe20000000000 */
[----:B------:R-:W-:Y:S01]  /*01b0*/  CS2R R24, SRZ ;  /* 0x0000000000187805 */ /* 0x000fe2000001ff00 */
[----:B------:R-:W-:Y:S01]  /*01c0*/  ISETP.GE.AND P2, PT, R9, RZ, PT ;  /* 0x000000ff0900720c */ /* 0x000fe20003f46270 */
[----:B------:R-:W-:Y:S01]  /*01d0*/  CS2R R26, SRZ ;  /* 0x00000000001a7805 */ /* 0x000fe2000001ff00 */
[----:B------:R-:W-:Y:S01]  /*01e0*/  SHF.R.U32.HI R3, RZ, 0x1f, R0 ;  /* 0x0000001fff037819 */ /* 0x000fe20000011600 */
[----:B------:R-:W-:Y:S01]  /*01f0*/  CS2R R20, SRZ ;  /* 0x0000000000147805 */ /* 0x000fe2000001ff00 */
[----:B------:R-:W-:Y:S01]  /*0200*/  CS2R R22, SRZ ;  /* 0x0000000000167805 */ /* 0x000fe2000001ff00 */
[----:B------:R-:W-:Y:S01]  /*0210*/  CS2R R16, SRZ ;  /* 0x0000000000107805 */ /* 0x000fe2000001ff00 */
[----:B------:R-:W-:Y:S01]  /*0220*/  LEA.HI.SX32 R4, R0, R3, 0x19 ;  /* 0x0000000300047211 */ /* 0x000fe200078fcaff */
[----:B------:R-:W-:Y:S01]  /*0230*/  CS2R R18, SRZ ;  /* 0x0000000000127805 */ /* 0x000fe2000001ff00 */
[----:B------:R-:W-:Y:S01]  /*0240*/  CS2R R32, SRZ ;  /* 0x0000000000207805 */ /* 0x000fe2000001ff00 */
[----:B------:R-:W-:-:S02]  /*0250*/  CS2R R34, SRZ ;  /* 0x0000000000227805 */ /* 0x000fc4000001ff00 */
[----:B------:R-:W-:-:S05]  /*0260*/  IMAD R0, R4, R5, 0x1d ;  /* 0x0000001d04007424 */ /* 0x000fca00078e0205 */
[----:B------:R-:W-:-:S04]  /*0270*/  IMNMX R5, R0, 0x8, PT ;  /* 0x0000000800057817 */ /* 0x000fc80003800200 */
[-C--:B------:R-:W-:Y:S02]  /*0280*/  IABS R11, R5.reuse ;  /* 0x00000005000b7213 */ /* 0x080fe40000000000 */
[----:B------:R-:W-:Y:S02]  /*0290*/  IABS R10, R5 ;  /* 0x00000005000a7213 */ /* 0x000fe40000000000 */
[----:B------:R-:W1:Y:S08]  /*02a0*/  I2F.RP R0, R11 ;  /* 0x0000000b00007306 */ /* 0x000e700000209400 */
[----:B-1----:R-:W1:Y:S02]  /*02b0*/  MUFU.RCP R0, R0 ;  /* 0x0000000000007308 */ /* 0x002e640000001000 */
[----:B-1----:R-:W-:-:S06]  /*02c0*/  IADD3 R2, R0, 0xffffffe, RZ ;  /* 0x0ffffffe00027810 */ /* 0x002fcc0007ffe0ff */
[----:B------:R1:W2:Y:S02]  /*02d0*/  F2I.FTZ.U32.TRUNC.NTZ R3, R2 ;  /* 0x0000000200037305 */ /* 0x0002a4000021f000 */
[----:B-1----:R-:W-:Y:S02]  /*02e0*/  IMAD.MOV.U32 R2, RZ, RZ, RZ ;  /* 0x000000ffff027224 */ /* 0x002fe400078e00ff */
[----:B--2---:R-:W-:-:S04]  /*02f0*/  IMAD.MOV R6, RZ, RZ, -R3 ;  /* 0x000000ffff067224 */ /* 0x004fc800078e0a03 */
[----:B------:R-:W-:Y:S02]  /*0300*/  IMAD R7, R6, R11, RZ ;  /* 0x0000000b06077224 */ /* 0x000fe400078e02ff */
[----:B------:R-:W-:Y:S02]  /*0310*/  IMAD R6, R4, -0x300, R9 ;  /* 0xfffffd0004067824 */ /* 0x000fe400078e0209 */
[----:B------:R-:W-:-:S03]  /*0320*/  IMAD.HI.U32 R3, R3, R7, R2 ;  /* 0x0000000703037227 */ /* 0x000fc600078e0002 */
[----:B------:R-:W-:Y:S01]  /*0330*/  IABS R0, R6 ;  /* 0x0000000600007213 */ /* 0x000fe20000000000 */
[----:B------:R-:W-:Y:S01]  /*0340*/  IMAD.MOV.U32 R7, RZ, RZ, R8 ;  /* 0x000000ffff077224 */ /* 0x000fe200078e0008 */
[----:B------:R-:W-:Y:S01]  /*0350*/  LOP3.LUT R6, R6, R5, RZ, 0x3c, !PT ;  /* 0x0000000506067212 */ /* 0x000fe200078e3cff */
[----:B------:R-:W-:Y:S02]  /*0360*/  IMAD.MOV R8, RZ, RZ, -R10 ;  /* 0x000000ffff087224 */ /* 0x000fe400078e0a0a */
[----:B------:R-:W-:Y:S01]  /*0370*/  IMAD.MOV.U32 R10, RZ, RZ, R0 ;  /* 0x000000ffff0a7224 */ /* 0x000fe200078e0000 */
[----:B------:R-:W-:Y:S01]  /*0380*/  ISETP.GE.AND P4, PT, R6, RZ, PT ;  /* 0x000000ff0600720c */ /* 0x000fe20003f86270 */
[----:B------:R-:W-:-:S04]  /*0390*/  IMAD.HI.U32 R0, R3, R7, RZ ;  /* 0x0000000703007227 */ /* 0x000fc800078e00ff */
[----:B------:R-:W-:-:S04]  /*03a0*/  IMAD.HI.U32 R3, R3, R10, RZ ;  /* 0x0000000a03037227 */ /* 0x000fc800078e00ff */
[-C--:B------:R-:W-:Y:S02]  /*03b0*/  IMAD R2, R0, R8.reuse, R7 ;  /* 0x0000000800027224 */ /* 0x080fe400078e0207 */
[----:B------:R-:W-:Y:S01]  /*03c0*/  IMAD R7, R3, R8, R10 ;  /* 0x0000000803077224 */ /* 0x000fe200078e020a */
[----:B------:R-:W1:Y:S02]  /*03d0*/  S2R R0, SR_TID.X ;  /* 0x0000000000007919 */ /* 0x000e640000002100 */
[C---:B------:R-:W-:Y:S02]  /*03e0*/  ISETP.GT.U32.AND P0, PT, R11.reuse, R2, PT ;  /* 0x000000020b00720c */ /* 0x040fe40003f04070 */
[----:B------:R-:W-:-:S11]  /*03f0*/  ISETP.GT.U32.AND P3, PT, R11, R7, PT ;  /* 0x000000070b00720c */ /* 0x000fd60003f64070 */
[--C-:B------:R-:W-:Y:S02]  /*0400*/  @!P0 IMAD.IADD R2, R2, 0x1, -R11.reuse ;  /* 0x0000000102028824 */ /* 0x100fe400078e0a0b */
[----:B------:R-:W-:Y:S01]  /*0410*/  @!P3 IMAD.IADD R7, R7, 0x1, -R11 ;  /* 0x000000010707b824 */ /* 0x000fe200078e0a0b */
[----:B------:R-:W-:Y:S02]  /*0420*/  @!P3 IADD3 R3, R3, 0x1, RZ ;  /* 0x000000010303b810 */ /* 0x000fe40007ffe0ff */
[----:B------:R-:W-:Y:S02]  /*0430*/  ISETP.GT.U32.AND P1, PT, R11, R2, PT ;  /* 0x000000020b00720c */ /* 0x000fe40003f24070 */
[----:B------:R-:W-:Y:S02]  /*0440*/  ISETP.GE.U32.AND P0, PT, R7, R11, PT ;  /* 0x0000000b0700720c */ /* 0x000fe40003f06070 */
[----:B-1----:R-:W-:Y:S01]  /*0450*/  SHF.R.U32.HI R89, RZ, 0x1, R0 ;  /* 0x00000001ff597819 */ /* 0x002fe20000011600 */
[C---:B------:R-:W-:Y:S01]  /*0460*/  IMAD.SHL.U32 R9, R0.reuse, 0x10, RZ ;  /* 0x0000001000097824 */ /* 0x040fe200078e00ff */
[C---:B------:R-:W-:Y:S01]  /*0470*/  LOP3.LUT R7, R0.reuse, 0x8, RZ, 0xc0, !PT ;  /* 0x0000000800077812 */ /* 0x040fe200078ec0ff */
[----:B------:R-:W-:Y:S01]  /*0480*/  IMAD.SHL.U32 R91, R0, 0x4, RZ ;  /* 0x00000004005b7824 */ /* 0x000fe200078e00ff */
[----:B------:R-:W-:-:S02]  /*0490*/  SGXT.U32 R89, R89, 0x7 ;  /* 0x000000075959781a */ /* 0x000fc40000000000 */
[----:B------:R-:W-:Y:S01]  /*04a0*/  LOP3.LUT R10, R9, 0x10, RZ, 0xc0, !PT ;  /* 0x00000010090a7812 */ /* 0x000fe200078ec0ff */
[----:B------:R-:W-:Y:S01]  /*04b0*/  IMAD.SHL.U32 R12, R7, 0x2, RZ ;  /* 0x00000002070c7824 */ /* 0x000fe200078e00ff */
[----:B------:R-:W-:Y:S01]  /*04c0*/  LOP3.LUT R88, R0, 0x80, RZ, 0xc0, !PT ;  /* 0x0000008000587812 */ /* 0x000fe200078ec0ff */
[----:B------:R-:W-:Y:S01]  /*04d0*/  @!P1 IMAD.IADD R2, R2, 0x1, -R11 ;  /* 0x0000000102029824 */ /* 0x000fe200078e0a0b */
[----:B------:R-:W-:Y:S02]  /*04e0*/  SHF.R.U32.HI R93, RZ, 0x2, R0 ;  /* 0x00000002ff5d7819 */ /* 0x000fe40000011600 */
[----:B------:R-:W-:Y:S01]  /*04f0*/  @P0 IADD3 R3, R3, 0x1, RZ ;  /* 0x0000000103030810 */ /* 0x000fe20007ffe0ff */
[----:B------:R-:W-:Y:S01]  /*0500*/  @!P2 IMAD.MOV R2, RZ, RZ, -R2 ;  /* 0x000000ffff02a224 */ /* 0x000fe200078e0a02 */
[----:B------:R-:W-:Y:S02]  /*0510*/  ISETP.NE.AND P0, PT, R5, RZ, PT ;  /* 0x000000ff0500720c */ /* 0x000fe40003f05270 */
[----:B------:R-:W-:Y:S01]  /*0520*/  LOP3.LUT R5, RZ, R5, RZ, 0x33, !PT ;  /* 0x00000005ff057212 */ /* 0x000fe200078e33ff */
[----:B------:R-:W-:Y:S01]  /*0530*/  IMAD.MOV.U32 R6, RZ, RZ, R3 ;  /* 0x000000ffff067224 */ /* 0x000fe200078e0003 */
[----:B------:R-:W-:-:S02]  /*0540*/  LOP3.LUT R14, R10, R12, RZ, 0x3c, !PT ;  /* 0x0000000c0a0e7212 */ /* 0x000fc400078e3cff */
[----:B------:R-:W-:Y:S01]  /*0550*/  SEL R3, R5, R2, !P0 ;  /* 0x0000000205037207 */ /* 0x000fe20004000000 */
[----:B------:R-:W-:Y:S01]  /*0560*/  @!P4 IMAD.MOV R6, RZ, RZ, -R6 ;  /* 0x000000ffff06c224 */ /* 0x000fe200078e0a06 */
[--C-:B------:R-:W-:Y:S02]  /*0570*/  LOP3.LUT R7, R7, 0x7, R0.reuse, 0xf8, !PT ;  /* 0x0000000707077812 */ /* 0x100fe400078ef800 */
[----:B------:R-:W-:Y:S01]  /*0580*/  LOP3.LUT R93, R93, 0x18, RZ, 0xc0, !PT ;  /* 0x000000185d5d7812 */ /* 0x000fe200078ec0ff */
[----:B------:R-:W-:Y:S01]  /*0590*/  IMAD R3, R4, 0x8, R3 ;  /* 0x0000000804037824 */ /* 0x000fe200078e0203 */
[----:B------:R-:W-:Y:S01]  /*05a0*/  SEL R2, R5, R6, !P0 ;  /* 0x0000000605027207 */ /* 0x000fe20004000000 */
[----:B------:R-:W-:Y:S01]  /*05b0*/  IMAD.MOV.U32 R4, RZ, RZ, RZ ;  /* 0x000000ffff047224 */ /* 0x000fe200078e00ff */
[----:B------:R-:W-:Y:S01]  /*05c0*/  LOP3.LUT R12, R12, 0x10, R91, 0x78, !PT ;  /* 0x000000100c0c7812 */ /* 0x000fe200078e785b */
[----:B------:R-:W-:Y:S01]  /*05d0*/  IMAD.SHL.U32 R3, R3, 0x80, RZ ;  /* 0x0000008003037824 */ /* 0x000fe200078e00ff */
[----:B------:R-:W-:Y:S01]  /*05e0*/  LOP3.LUT R13, R93, 0x7, R0, 0xf8, !PT ;  /* 0x000000075d0d7812 */ /* 0x000fe200078ef800 */
[----:B------:R-:W-:Y:S01]  /*05f0*/  IMAD.SHL.U32 R2, R2, 0x80, RZ ;  /* 0x0000008002027824 */ /* 0x000fe200078e00ff */
[----:B------:R-:W-:-:S02]  /*0600*/  LOP3.LUT R90, R0, 0x10, RZ, 0xc0, !PT ;  /* 0x00000010005a7812 */ /* 0x000fc400078ec0ff */
[-C--:B------:R-:W-:Y:S01]  /*0610*/  LOP3.LUT R5, R3, R89.reuse, RZ, 0xfc, !PT ;  /* 0x0000005903057212 */ /* 0x080fe200078efcff */
[----:B------:R-:W-:Y:S01]  /*0620*/  IMAD R99, R13, 0x20, R12 ;  /* 0x000000200d637824 */ /* 0x000fe200078e020c */
[----:B------:R-:W-:Y:S01]  /*0630*/  LOP3.LUT R6, R2, R89, RZ, 0xfc, !PT ;  /* 0x0000005902067212 */ /* 0x000fe200078efcff */
[----:B------:R-:W-:Y:S01]  /*0640*/  IMAD R89, R89, 0x20, R14 ;  /* 0x0000002059597824 */ /* 0x000fe200078e020e */
[----:B------:R-:W-:Y:S01]  /*0650*/  CS2R R12, SRZ ;  /* 0x00000000000c7805 */ /* 0x000fe2000001ff00 */
[----:B------:R-:W-:Y:S01]  /*0660*/  IMAD.HI R4, R5, -0x6e5d4c3b, R4 ;  /* 0x91a2b3c505047827 */ /* 0x000fe200078e0204 */
[----:B------:R-:W-:-:S03]  /*0670*/  CS2R R14, SRZ ;  /* 0x00000000000e7805 */ /* 0x000fc6000001ff00 */
[----:B------:R-:W-:Y:S01]  /*0680*/  IMAD.HI R8, R6, 0x2aaaaaab, RZ ;  /* 0x2aaaaaab06087827 */ /* 0x000fe200078e02ff */
[----:B------:R-:W-:-:S04]  /*0690*/  SHF.R.U32.HI R9, RZ, 0x1f, R4 ;  /* 0x0000001fff097819 */ /* 0x000fc80000011604 */
[----:B------:R-:W-:Y:S02]  /*06a0*/  SHF.R.U32.HI R11, RZ, 0x1f, R8 ;  /* 0x0000001fff0b7819 */ /* 0x000fe40000011608 */
[----:B------:R-:W-:Y:S02]  /*06b0*/  LEA.HI.SX32 R9, R4, R9, 0x15 ;  /* 0x0000000904097211 */ /* 0x000fe400078faaff */
[----:B------:R-:W-:Y:S02]  /*06c0*/  LEA.HI R11, R8, R11, RZ, 0x15 ;  /* 0x0000000b080b7211 */ /* 0x000fe400078fa8ff */
[----:B------:R-:W-:Y:S01]  /*06d0*/  LOP3.LUT R4, R0, 0x10, R91, 0x48, !PT ;  /* 0x0000001000047812 */ /* 0x000fe200078e485b */
[----:B------:R-:W-:Y:S01]  /*06e0*/  IMAD R9, R9, -0xe10, R5 ;  /* 0xfffff1f009097824 */ /* 0x000fe200078e0205 */
[----:B------:R-:W-:Y:S01]  /*06f0*/  SHF.R.U32.HI R5, RZ, 0x3, R88 ;  /* 0x00000003ff057819 */ /* 0x000fe20000011658 */
[----:B------:R-:W-:Y:S02]  /*0700*/  IMAD R11, R11, -0x3000, R6 ;  /* 0xffffd0000b0b7824 */ /* 0x000fe400078e0206 */
[--C-:B------:R-:W-:Y:S01]  /*0710*/  IMAD R9, R9, 0xc00, R10.reuse ;  /* 0x00000c0009097824 */ /* 0x100fe200078e020a */
[----:B------:R-:W-:Y:S01]  /*0720*/  LOP3.LUT R7, R7, R5, RZ, 0xfc, !PT ;  /* 0x0000000507077212 */ /* 0x000fe200078efcff */
[----:B------:R-:W-:Y:S01]  /*0730*/  IMAD R11, R11, 0xc00, R10 ;  /* 0x00000c000b0b7824 */ /* 0x000fe200078e020a */
[----:B------:R-:W-:-:S02]  /*0740*/  LOP3.LUT R5, R5, 0xf, R0, 0xf8, !PT ;  /* 0x0000000f05057812 */ /* 0x000fc400078ef800 */
[----:B------:R-:W-:Y:S01]  /*0750*/  IADD3 R86, P0, R9, c[0x0][0x160], RZ ;  /* 0x0000580009567a10 */ /* 0x000fe20007f1e0ff */
[--C-:B------:R-:W-:Y:S01]  /*0760*/  IMAD R98, R7, 0x20, R4.reuse ;  /* 0x0000002007627824 */ /* 0x100fe200078e0204 */
[----:B------:R-:W-:Y:S01]  /*0770*/  IADD3 R84, P1, R11, c[0x0][0x168], RZ ;  /* 0x00005a000b547a10 */ /* 0x000fe20007f3e0ff */
[----:B------:R-:W-:Y:S01]  /*0780*/  IMAD R92, R5, 0x20, R4 ;  /* 0x00000020055c7824 */ /* 0x000fe200078e0204 */
[----:B------:R-:W-:Y:S01]  /*0790*/  LEA.HI.X.SX32 R87, R9, c[0x0][0x164], 0x1, P0 ;  /* 0x0000590009577a11 */ /* 0x000fe200000f0eff */
[----:B------:R-:W-:Y:S01]  /*07a0*/  CS2R R4, SRZ ;  /* 0x0000000000047805 */ /* 0x000fe2000001ff00 */
[----:B------:R-:W-:Y:S01]  /*07b0*/  LEA.HI.X.SX32 R85, R11, c[0x0][0x16c], 0x1, P1 ;  /* 0x00005b000b557a11 */ /* 0x000fe200008f0eff */
[----:B------:R-:W-:Y:S01]  /*07c0*/  CS2R R8, SRZ ;  /* 0x0000000000087805 */ /* 0x000fe2000001ff00 */
[----:B------:R-:W-:Y:S01]  /*07d0*/  CS2R R10, SRZ ;  /* 0x00000000000a7805 */ /* 0x000fe2000001ff00 */
[----:B------:R1:W-:Y:S01]  /*07e0*/  LDGSTS.E.BYPASS.128 [R89], [R86.64] ;  /* 0x0000000056597fae */ /* 0x0003e2000b901c44 */
[----:B------:R-:W-:-:S03]  /*07f0*/  CS2R R6, SRZ ;  /* 0x0000000000067805 */ /* 0x000fc6000001ff00 */
[----:B------:R-:W0:Y:S04]  /*0800*/  LDGDEPBAR ;  /* 0x00000000000079af */ /* 0x000e280000000000 */
[----:B------:R1:W-:Y:S04]  /*0810*/  LDGSTS.E.BYPASS.128 [R89+0x1000], [R84.64] ;  /* 0x0100000054597fae */ /* 0x0003e8000b901c44 */
[----:B------:R-:W0:Y:S02]  /*0820*/  LDGDEPBAR ;  /* 0x00000000000079af */ /* 0x000e240000000000 */
.L_x_0:
[----:B------:R-:W-:-:S04]  /*0830*/  DEPBAR.LE SB0, 0x0 ;  /* 0x000080000000791a */ /* 0x000fc80000000000 */
[----:B------:R-:W-:Y:S01]  /*0840*/  BAR.SYNC.DEFER_BLOCKING 0x0 ;  /* 0x0000000000007b1d */ /* 0x000fe20000010000 */
[C---:B------:R-:W-:Y:S02]  /*0850*/  ISETP.GT.U32.AND P0, PT, R101.reuse, 0x7ffffffe, PT ;  /* 0x7ffffffe6500780c */ /* 0x040fe40003f04070 */
[----:B------:R-:W-:-:S04]  /*0860*/  IADD3 R101, R101, 0x1, RZ ;  /* 0x0000000165657810 */ /* 0x000fc80007ffe0ff */
[----:B------:R-:W-:Y:S02]  /*0870*/  SEL R101, R101, RZ, P0 ;  /* 0x000000ff65657207 */ /* 0x000fe40000000000 */
[----:B------:R-:W-:-:S03]  /*0880*/  ISETP.NE.U32.AND P0, PT, R107, 0xc00, PT ;  /* 0x00000c006b00780c */ /* 0x000fc60003f05070 */
[----:B------:R-:W-:Y:S01]  /*0890*/  IMAD R68, R101, 0x1000, R92 ;  /* 0x0000100065447824 */ /* 0x000fe200078e025c */
[----:B------:R-:W-:Y:S01]  /*08a0*/  ISETP.NE.AND.EX P0, PT, R109, RZ, PT, P0 ;  /* 0x000000ff6d00720c */ /* 0x000fe20003f05300 */
[C---:B------:R-:W-:Y:S02]  /*08b0*/  IMAD R100, R101.reuse, 0x1000, R99 ;  /* 0x0000100065647824 */ /* 0x040fe400078e0263 */
[----:B------:R-:W-:-:S03]  /*08c0*/  IMAD R106, R101, 0x1000, R98 ;  /* 0x00001000656a7824 */ /* 0x000fc600078e0262 */
[----:B------:R-:W-:Y:S04]  /*08d0*/  LDSM.16.M88.2 R94, [R100+0x1000] ;  /* 0x00100000645e783b */ /* 0x000fe80000000100 */
[----:B------:R-:W2:Y:S04]  /*08e0*/  LDSM.16.M88.4 R68, [R68] ;  /* 0x000000004444783b */ /* 0x000ea80000000200 */
[----:B------:R-:W3:Y:S04]  /*08f0*/  LDSM.16.M88.2 R102, [R100+0x1400] ;  /* 0x001400006466783b */ /* 0x000ee80000000100 */
[----:B------:R-:W4:Y:S04]  /*0900*/  LDSM.16.M88.2 R104, [R100+0x1800] ;  /* 0x001800006468783b */ /* 0x000f280000000100 */
[----:B------:R-:W1:Y:S04]  /*0910*/  LDSM.16.M88.2 R96, [R100+0x1c00] ;  /* 0x001c00006460783b */ /* 0x000e680000000100 */
[----:B------:R-:W1:Y:S04]  /*0920*/  LDSM.16.M88.4 R72, [R106+0x400] ;  /* 0x000400006a48783b */ /* 0x000e680000000200 */
[----:B------:R-:W1:Y:S04]  /*0930*/  LDSM.16.M88.4 R76, [R106+0x800] ;  /* 0x000800006a4c783b */ /* 0x000e680000000200 */
[----:B------:R-:W1:Y:S01]  /*0940*/  LDSM.16.M88.4 R80, [R106+0xc00] ;  /* 0x000c00006a50783b */ /* 0x000e620000000200 */
[C---:B--2---:R-:W-:Y:S08]  /*0950*/  IMMA.16832.S8.S8.SAT R52, R68.reuse.ROW, R94.COL, R52 ;  /* 0x0000005e44347237 */ /* 0x044ff00000445c34 */
[C---:B---3--:R-:W-:Y:S08]  /*0960*/  IMMA.16832.S8.S8.SAT R56, R68.reuse.ROW, R102.COL, R56 ;  /* 0x0000006644387237 */ /* 0x048ff00000445c38 */
[C---:B----4-:R-:W-:Y:S08]  /*0970*/  IMMA.16832.S8.S8.SAT R60, R68.reuse.ROW, R104.COL, R60 ;  /* 0x00000068443c7237 */ /* 0x050ff00000445c3c */
[----:B-1----:R-:W-:Y:S07]  /*0980*/  IMMA.16832.S8.S8.SAT R64, R68.ROW, R96.COL, R64 ;  /* 0x0000006044407237 */ /* 0x002fee0000445c40 */
[C---:B------:R-:W-:Y:S01]  /*0990*/  IADD3 R68, P1, R107.reuse, R86, RZ ;  /* 0x000000566b447210 */ /* 0x040fe20007f3e0ff */
[----:B------:R-:W-:Y:S01]  /*09a0*/  IMMA.16832.S8.S8.SAT R36, R72.ROW, R94.COL, R36 ;  /* 0x0000005e48247237 */ /* 0x000fe20000445c24 */
[----:B------:R-:W-:-:S03]  /*09b0*/  IADD3 R70, P2, R107, R84, RZ ;  /* 0x000000546b467210 */ /* 0x000fc60007f5e0ff */
[C---:B------:R-:W-:Y:S01]  /*09c0*/  IMAD.X R69, R109.reuse, 0x1, R87, P1 ;  /* 0x000000016d457824 */ /* 0x040fe200008e0657 */
[----:B------:R-:W-:Y:S01]  /*09d0*/  BAR.SYNC.DEFER_BLOCKING 0x0 ;  /* 0x0000000000007b1d */ /* 0x000fe20000010000 */
[----:B------:R-:W-:Y:S02]  /*09e0*/  IMAD.X R71, R109, 0x1, R85, P2 ;  /* 0x000000016d477824 */ /* 0x000fe400010e0655 */
[C---:B------:R-:W-:Y:S08]  /*09f0*/  IMMA.16832.S8.S8.SAT R40, R72.reuse.ROW, R102.COL, R40 ;  /* 0x0000006648287237 */ /* 0x040ff00000445c28 */
[C---:B------:R-:W-:Y:S08]  /*0a00*/  IMMA.16832.S8.S8.SAT R44, R72.reuse.ROW, R104.COL, R44 ;  /* 0x00000068482c7237 */ /* 0x040ff00000445c2c */
[----:B------:R-:W-:Y:S01]  /*0a10*/  IMMA.16832.S8.S8.SAT R48, R72.ROW, R96.COL, R48 ;  /* 0x0000006048307237 */ /* 0x000fe20000445c30 */
[----:B------:R-:W-:Y:S01]  /*0a20*/  @!PT LDS RZ, [RZ] ;  /* 0x00000000fffff984 */ /* 0x000fe20000000800 */
[----:B------:R-:W-:Y:S01]  /*0a30*/  @!PT LDS RZ, [RZ] ;  /* 0x00000000fffff984 */ /* 0x000fe20000000800 */
[----:B------:R-:W-:Y:S01]  /*0a40*/  @!PT LDS RZ, [RZ] ;  /* 0x00000000fffff984 */ /* 0x000fe20000000800 */
[----:B------:R1:W-:Y:S07]  /*0a50*/  LDGSTS.E.BYPASS.128 [R89], [R68.64], P0 ;  /* 0x0000000044597fae */ /* 0x0003ee0008101c44 */
[----:B------:R-:W-:Y:S01]  /*0a60*/  IMMA.16832.S8.S8.SAT R28, R76.ROW, R94.COL, R28 ;  /* 0x0000005e4c1c7237 */ /* 0x000fe20000445c1c */
[----:B------:R-:W0:Y:S04]  /*0a70*/  LDGDEPBAR ;  /* 0x00000000000079af */ /* 0x000e280000000000 */
[----:B------:R1:W-:Y:S01]  /*0a80*/  LDGSTS.E.BYPASS.128 [R89+0x1000], [R70.64], P0 ;  /* 0x0100000046597fae */ /* 0x0003e20008101c44 */
[----:B------:R-:W-:-:S02]  /*0a90*/  IADD3 R107, P0, R107, 0x20, RZ ;  /* 0x000000206b6b7810 */ /* 0x000fc40007f1e0ff */
[----:B------:R-:W-:Y:S01]  /*0aa0*/  IMMA.16832.S8.S8.SAT R24, R76.ROW, R102.COL, R24 ;  /* 0x000000664c187237 */ /* 0x000fe20000445c18 */
[----:B------:R-:W0:Y:S02]  /*0ab0*/  LDGDEPBAR ;  /* 0x00000000000079af */ /* 0x000e240000000000 */
[----:B------:R-:W-:Y:S01]  /*0ac0*/  IMAD.X R109, RZ, RZ, R109, P0 ;  /* 0x000000ffff6d7224 */ /* 0x000fe200000e066d */
[----:B------:R-:W-:-:S04]  /*0ad0*/  ISETP.NE.U32.AND P0, PT, R107, 0xc20, PT ;  /* 0x00000c206b00780c */ /* 0x000fc80003f05070 */
[----:B------:R-:W-:Y:S01]  /*0ae0*/  ISETP.NE.AND.EX P0, PT, R109, RZ, PT, P0 ;  /* 0x000000ff6d00720c */ /* 0x000fe20003f05300 */
[C---:B------:R-:W-:Y:S08]  /*0af0*/  IMMA.16832.S8.S8.SAT R20, R76.reuse.ROW, R104.COL, R20 ;  /* 0x000000684c147237 */ /* 0x040ff00000445c14 */
[----:B------:R-:W-:Y:S08]  /*0b00*/  IMMA.16832.S8.S8.SAT R16, R76.ROW, R96.COL, R16 ;  /* 0x000000604c107237 */ /* 0x000ff00000445c10 */
[C---:B------:R-:W-:Y:S08]  /*0b10*/  IMMA.16832.S8.S8.SAT R12, R80.reuse.ROW, R94.COL, R12 ;  /* 0x0000005e500c7237 */ /* 0x040ff00000445c0c */
[C---:B------:R-:W-:Y:S08]  /*0b20*/  IMMA.16832.S8.S8.SAT R8, R80.reuse.ROW, R102.COL, R8 ;  /* 0x0000006650087237 */ /* 0x040ff00000445c08 */
[C---:B------:R-:W-:Y:S08]  /*0b30*/  IMMA.16832.S8.S8.SAT R4, R80.reuse.ROW, R104.COL, R4 ;  /* 0x0000006850047237 */ /* 0x040ff00000445c04 */
[----:B------:R-:W-:Y:S01]  /*0b40*/  IMMA.16832.S8.S8.SAT R32, R80.ROW, R96.COL, R32 ;  /* 0x0000006050207237 */ /* 0x000fe20000445c20 */
[----:B-1----:R-:W-:Y:S07]  /*0b50*/  @P0 BRA `(.L_x_0) ;  /* 0xfffffcd000000947 */ /* 0x002fee000383ffff */
[----:B------:R-:W-:Y:S01]  /*0b60*/  IMAD.SHL.U32 R69, R0, 0x20, RZ ;  /* 0x0000002000457824 */ /* 0x000fe200078e00ff */
[----:B------:R-:W-:Y:S01]  /*0b70*/  LOP3.LUT R82, R2, 0x7c, R91, 0xf8, !PT ;  /* 0x0000007c02527812 */ /* 0x000fe200078ef85b */
[----:B------:R-:W-:Y:S01]  /*0b80*/  IMAD.SHL.U32 R68, R0, 0x2, RZ ;  /* 0x0000000200447824 */ /* 0x000fe200078e00ff */
[----:B------:R-:W-:Y:S01]  /*0b90*/  SHF.R.U32.HI R0, RZ, 0x5, R0 ;  /* 0x00000005ff007819 */ /* 0x000fe20000011600 */
[----:B------:R-:W-:-:S04]  /*0ba0*/  DEPBAR.LE SB0, 0x0 ;  /* 0x000080000000791a */ /* 0x000fc80000000000 */
[----:B------:R-:W-:Y:S02]  /*0bb0*/  LOP3.LUT R69, R69, 0x180, RZ, 0xc0, !PT ;  /* 0x0000018045457812 */ /* 0x000fe400078ec0ff */
[----:B------:R-:W-:Y:S02]  /*0bc0*/  SGXT.U32 R0, R0, 0x3 ;  /* 0x000000030000781a */ /* 0x000fe40000000000 */
[----:B------:R-:W-:Y:S02]  /*0bd0*/  LOP3.LUT R69, R69, 0x6, R68, 0xf8, !PT ;  /* 0x0000000645457812 */ /* 0x000fe400078ef844 */
[----:B------:R-:W-:Y:S02]  /*0be0*/  SHF.R.U32.HI R2, RZ, 0x3, R91 ;  /* 0x00000003ff027819 */ /* 0x000fe4000001165b */
[----:B------:R-:W-:Y:S01]  /*0bf0*/  LOP3.LUT R91, R91, 0x3fc, RZ, 0xc0, !PT ;  /* 0x000003fc5b5b7812 */ /* 0x000fe200078ec0ff */
[----:B------:R-:W-:Y:S01]  /*0c00*/  IMAD R90, R90, 0x20, R69 ;  /* 0x000000205a5a7824 */ /* 0x000fe200078e0245 */
[----:B------:R-:W-:-:S02]  /*0c10*/  LOP3.LUT R3, R0, R3, RZ, 0xfc, !PT ;  /* 0x0000000300037212 */ /* 0x000fc400078efcff */
[----:B------:R-:W-:Y:S01]  /*0c20*/  LOP3.LUT R0, R91, 0x400, RZ, 0xfc, !PT ;  /* 0x000004005b007812 */ /* 0x000fe200078efcff */
[----:B------:R-:W-:Y:S01]  /*0c30*/  IMAD.IADD R93, R93, 0x1, R90 ;  /* 0x000000015d5d7824 */ /* 0x000fe200078e025a */
[C---:B------:R-:W-:Y:S02]  /*0c40*/  LOP3.LUT R68, R91.reuse, 0x800, RZ, 0xfc, !PT ;  /* 0x000008005b447812 */ /* 0x040fe400078efcff */
[C---:B------:R-:W-:Y:S01]  /*0c50*/  LOP3.LUT R69, R91.reuse, 0xc00, RZ, 0xfc, !PT ;  /* 0x00000c005b457812 */ /* 0x040fe200078efcff */
[----:B------:R-:W-:Y:S01]  /*0c60*/  IMAD R93, R88, 0x10, R93 ;  /* 0x00000010585d7824 */ /* 0x000fe200078e025d */
[----:B------:R-:W-:Y:S02]  /*0c70*/  LOP3.LUT R2, R2, 0x70, RZ, 0xc0, !PT ;  /* 0x0000007002027812 */ /* 0x000fe400078ec0ff */
[----:B------:R-:W-:Y:S02]  /*0c80*/  SHF.R.U32.HI R0, RZ, 0x3, R0 ;  /* 0x00000003ff007819 */ /* 0x000fe40000011600 */
[----:B------:R-:W-:Y:S01]  /*0c90*/  SHF.R.U32.HI R68, RZ, 0x3, R68 ;  /* 0x00000003ff447819 */ /* 0x000fe20000011644 */
[----:B------:R-:W-:Y:S01]  /*0ca0*/  IMAD R81, R91, 0x4, R2 ;  /* 0x000000045b517824 */ /* 0x000fe200078e0202 */
[----:B------:R-:W-:-:S02]  /*0cb0*/  SHF.R.U32.HI R69, RZ, 0x3, R69 ;  /* 0x00000003ff457819 */ /* 0x000fc40000011645 */
[----:B------:R-:W-:Y:S02]  /*0cc0*/  LOP3.LUT R0, R0, 0xf0, RZ, 0xc0, !PT ;  /* 0x000000f000007812 */ /* 0x000fe400078ec0ff */
[----:B------:R-:W-:Y:S02]  /*0cd0*/  LOP3.LUT R2, R68, 0x170, RZ, 0xc0, !PT ;  /* 0x0000017044027812 */ /* 0x000fe400078ec0ff */
[----:B------:R-:W-:Y:S01]  /*0ce0*/  LOP3.LUT R68, R69, 0x1f0, RZ, 0xc0, !PT ;  /* 0x000001f045447812 */ /* 0x000fe200078ec0ff */
[C---:B------:R-:W-:Y:S01]  /*0cf0*/  IMAD R80, R91.reuse, 0x4, R0 ;  /* 0x000000045b507824 */ /* 0x040fe200078e0200 */
[----:B------:R-:W-:Y:S01]  /*0d00*/  BAR.SYNC.DEFER_BLOCKING 0x0 ;  /* 0x0000000000007b1d */ /* 0x000fe20000010000 */
[----:B------:R-:W-:Y:S01]  /*0d10*/  ISETP.GE.AND P0, PT, R82, 0x3000, PT ;  /* 0x000030005200780c */ /* 0x000fe20003f06270 */
[----:B------:R-:W-:Y:S01]  /*0d20*/  IMAD R2, R91, 0x4, R2 ;  /* 0x000000045b027824 */ /* 0x000fe200078e0202 */
[----:B------:R-:W-:Y:S01]  /*0d30*/  LOP3.LUT R69, R3, 0x10, RZ, 0xfc, !PT ;  /* 0x0000001003457812 */ /* 0x000fe200078efcff */
[----:B------:R-:W-:Y:S01]  /*0d40*/  IMAD R0, R91, 0x4, R68 ;  /* 0x000000045b007824 */ /* 0x000fe200078e0244 */
[C---:B------:R-:W-:Y:S01]  /*0d50*/  LOP3.LUT R70, R3.reuse, 0x8, RZ, 0xfc, !PT ;  /* 0x0000000803467812 */ /* 0x040fe200078efcff */
[C---:B------:R-:W-:Y:S01]  /*0d60*/  IMAD R82, R3.reuse, 0x3000, R82 ;  /* 0x0000300003527824 */ /* 0x040fe200078e0252 */
[----:B------:R-:W-:-:S02]  /*0d70*/  LOP3.LUT R68, R3, 0x18, RZ, 0xfc, !PT ;  /* 0x0000001803447812 */ /* 0x000fc400078efcff */
[----:B------:R-:W-:Y:S02]  /*0d80*/  ISETP.LT.AND P1, PT, R69, 0xe10, !P0 ;  /* 0x00000e104500780c */ /* 0x000fe40004721270 */
[----:B------:R-:W-:Y:S02]  /*0d90*/  IADD3 R69, R93, 0x400, RZ ;  /* 0x000004005d457810 */ /* 0x000fe40007ffe0ff */
[----:B------:R-:W-:Y:S02]  /*0da0*/  ISETP.LT.AND P2, PT, R70, 0xe10, !P0 ;  /* 0x00000e104600780c */ /* 0x000fe40004741270 */
[----:B------:R-:W-:Y:S02]  /*0db0*/  ISETP.LT.AND P6, PT, R68, 0xe10, !P0 ;  /* 0x00000e104400780c */ /* 0x000fe400047c1270 */
[----:B------:R-:W-:Y:S02]  /*0dc0*/  LOP3.LUT R70, R3, 0x20, RZ, 0xfc, !PT ;  /* 0x0000002003467812 */ /* 0x000fe400078efcff */
[----:B------:R-:W-:-:S02]  /*0dd0*/  SHF.R.U32.HI R68, RZ, 0x3, R93 ;  /* 0x00000003ff447819 */ /* 0x000fc4000001165d */
[----:B------:R-:W-:Y:S02]  /*0de0*/  SHF.R.U32.HI R69, RZ, 0x3, R69 ;  /* 0x00000003ff457819 */ /* 0x000fe40000011645 */
[----:B------:R-:W-:Y:S02]  /*0df0*/  ISETP.LT.AND P5, PT, R70, 0xe10, !P0 ;  /* 0x00000e104600780c */ /* 0x000fe400047a1270 */
[----:B------:R-:W-:Y:S02]  /*0e00*/  LOP3.LUT R68, R68, 0x1fc, RZ, 0xc0, !PT ;  /* 0x000001fc44447812 */ /* 0x000fe400078ec0ff */
[C---:B------:R-:W-:Y:S02]  /*0e10*/  LOP3.LUT R70, R69.reuse, 0x1ffffffc, RZ, 0xc0, !PT ;  /* 0x1ffffffc45467812 */ /* 0x040fe400078ec0ff */
[----:B------:R-:W-:Y:S01]  /*0e20*/  LOP3.LUT R84, R69, 0x1ffffff0, RZ, 0xc0, !PT ;  /* 0x1ffffff045547812 */ /* 0x000fe200078ec0ff */
[----:B------:R-:W-:Y:S01]  /*0e30*/  IMAD R83, R93, 0x4, R68 ;  /* 0x000000045d537824 */ /* 0x000fe200078e0244 */
[----:B------:R-:W-:Y:S01]  /*0e40*/  LOP3.LUT R71, R3, 0x28, RZ, 0xfc, !PT ;  /* 0x0000002803477812 */ /* 0x000fe200078efcff */
[----:B------:R-:W-:Y:S01]  /*0e50*/  IMAD R85, R93, 0x4, R70 ;  /* 0x000000045d557824 */ /* 0x000fe200078e0246 */
[----:B------:R-:W-:Y:S01]  /*0e60*/  ISETP.LT.AND P3, PT, R3, 0xe10, !P0 ;  /* 0x00000e100300780c */ /* 0x000fe20004761270 */
[----:B------:R-:W-:Y:S01]  /*0e70*/  IMAD R84, R93, 0x4, R84 ;  /* 0x000000045d547824 */ /* 0x000fe200078e0254 */
[----:B------:R-:W-:Y:S01]  /*0e80*/  STS.64 [R83], R52 ;  /* 0x0000003453007388 */ /* 0x000fe20000000a00 */
[----:B------:R-:W-:-:S03]  /*0e90*/  ISETP.LT.AND P4, PT, R71, 0xe10, !P0 ;  /* 0x00000e104700780c */ /* 0x000fc60004781270 */
[----:B------:R-:W-:Y:S04]  /*0ea0*/  STS.64 [R85+0x1000], R54 ;  /* 0x0010003655007388 */ /* 0x000fe80000000a00 */
[----:B------:R-:W-:Y:S04]  /*0eb0*/  STS.64 [R83+0x80], R56 ;  /* 0x0000803853007388 */ /* 0x000fe80000000a00 */
[----:B------:R-:W-:Y:S04]  /*0ec0*/  STS.64 [R84+0x1080], R58 ;  /* 0x0010803a54007388 */ /* 0x000fe80000000a00 */
[----:B------:R-:W-:Y:S04]  /*0ed0*/  STS.64 [R83+0x100], R60 ;  /* 0x0001003c53007388 */ /* 0x000fe80000000a00 */
[----:B------:R-:W-:Y:S04]  /*0ee0*/  STS.64 [R84+0x1100], R62 ;  /* 0x0011003e54007388 */ /* 0x000fe80000000a00 */
[----:B------:R-:W-:Y:S04]  /*0ef0*/  STS.64 [R83+0x180], R64 ;  /* 0x0001804053007388 */ /* 0x000fe80000000a00 */
[----:B------:R-:W-:Y:S04]  /*0f00*/  STS.64 [R84+0x1180], R66 ;  /* 0x0011804254007388 */ /* 0x000fe80000000a00 */
[----:B------:R-:W-:Y:S06]  /*0f10*/  BAR.SYNC.DEFER_BLOCKING 0x0 ;  /* 0x0000000000007b1d */ /* 0x000fec0000010000 */
[----:B------:R-:W1:Y:S04]  /*0f20*/  LDS.128 R68, [R81] ;  /* 0x0000000051447984 */ /* 0x000e680000000c00 */
[----:B------:R-:W2:Y:S04]  /*0f30*/  LDS.128 R72, [R80+0x1000] ;  /* 0x0010000050487984 */ /* 0x000ea80000000c00 */
[----:B------:R-:W3:Y:S04]  /*0f40*/  LDS.128 R76, [R2+0x2000] ;  /* 0x00200000024c7984 */ /* 0x000ee80000000c00 */
[----:B------:R-:W4:Y:S04]  /*0f50*/  LDS.128 R52, [R0+0x3000] ;  /* 0x0030000000347984 */ /* 0x000f280000000c00 */
[----:B------:R-:W-:Y:S06]  /*0f60*/  BAR.SYNC.DEFER_BLOCKING 0x0 ;  /* 0x0000000000007b1d */ /* 0x000fec0000010000 */
[----:B------:R-:W-:Y:S04]  /*0f70*/  STS.64 [R83], R36 ;  /* 0x0000002453007388 */ /* 0x000fe80000000a00 */
        /* <DEDUP_REMOVED lines=9> */
[----:B------:R-:W1:Y:S04]  /*1010*/  LDS.128 R56, [R80+0x1000] ;  /* 0x0010000050387984 */ /* 0x000e680000000c00 */
[----:B------:R-:W1:Y:S04]  /*1020*/  LDS.128 R60, [R2+0x2000] ;  /* 0x00200000023c7984 */ /* 0x000e680000000c00 */
[----:B------:R-:W1:Y:S04]  /*1030*/  LDS.128 R36, [R0+0x3000] ;  /* 0x0030000000247984 */ /* 0x000e680000000c00 */
[----:B------:R-:W-:Y:S06]  /*1040*/  BAR.SYNC.DEFER_BLOCKING 0x0 ;  /* 0x0000000000007b1d */ /* 0x000fec0000010000 */
[----:B------:R-:W-:Y:S04]  /*1050*/  STS.64 [R83], R28 ;  /* 0x0000001c53007388 */ /* 0x000fe80000000a00 */
[----:B------:R-:W-:Y:S04]  /*1060*/  STS.64 [R85+0x1000], R30 ;  /* 0x0010001e55007388 */ /* 0x000fe80000000a00 */
[----:B------:R1:W-:Y:S04]  /*1070*/  STS.64 [R83+0x80], R24 ;  /* 0x0000801853007388 */ /* 0x0003e80000000a00 */
[----:B------:R2:W-:Y:S04]  /*1080*/  STS.64 [R84+0x1080], R26 ;  /* 0x0010801a54007388 */ /* 0x0005e80000000a00 */
[----:B------:R3:W-:Y:S04]  /*1090*/  STS.64 [R83+0x100], R20 ;  /* 0x0001001453007388 */ /* 0x0007e80000000a00 */
[----:B------:R4:W-:Y:S01]  /*10a0*/  STS.64 [R84+0x1100], R22 ;  /* 0x0011001654007388 */ /* 0x0009e20000000a00 */
[----:B-1----:R-:W-:-:S03]  /*10b0*/  IADD3 R24, R82, 0x78000, RZ ;  /* 0x0007800052187810 */ /* 0x002fc60007ffe0ff */
[----:B------:R1:W-:Y:S01]  /*10c0*/  STS.64 [R83+0x180], R16 ;  /* 0x0001801053007388 */ /* 0x0003e20000000a00 */
[----:B--2---:R-:W-:-:S03]  /*10d0*/  IADD3 R26, R82, 0x90000, RZ ;  /* 0x00090000521a7810 */ /* 0x004fc60007ffe0ff */
[----:B------:R2:W-:Y:S01]  /*10e0*/  STS.64 [R84+0x1180], R18 ;  /* 0x0011801254007388 */ /* 0x0005e20000000a00 */
[----:B---3--:R-:W-:-:S03]  /*10f0*/  IADD3 R20, R82, 0x48000, RZ ;  /* 0x0004800052147810 */ /* 0x008fc60007ffe0ff */
[----:B------:R-:W-:Y:S01]  /*1100*/  BAR.SYNC.DEFER_BLOCKING 0x0 ;  /* 0x0000000000007b1d */ /* 0x000fe20000010000 */
[C---:B----4-:R-:W-:Y:S01]  /*1110*/  IADD3 R22, R82.reuse, 0x60000, RZ ;  /* 0x0006000052167810 */ /* 0x050fe20007ffe0ff */
[----:B-1----:R-:W-:Y:S01]  /*1120*/  IMAD.MOV.U32 R17, RZ, RZ, 0x4 ;  /* 0x00000004ff117424 */ /* 0x002fe200078e00ff */
[C---:B------:R-:W-:Y:S02]  /*1130*/  IADD3 R16, R82.reuse, 0x18000, RZ ;  /* 0x0001800052107810 */ /* 0x040fe40007ffe0ff */
[----:B--2---:R-:W-:Y:S01]  /*1140*/  IADD3 R18, R82, 0x30000, RZ ;  /* 0x0003000052127810 */ /* 0x004fe20007ffe0ff */
[----:B------:R-:W-:-:S04]  /*1150*/  IMAD.WIDE R20, R20, R17, c[0x0][0x170] ;  /* 0x00005c0014147625 */ /* 0x000fc800078e0211 */
[----:B------:R-:W-:-:S04]  /*1160*/  IMAD.WIDE R18, R18, R17, c[0x0][0x170] ;  /* 0x00005c0012127625 */ /* 0x000fc800078e0211 */
[-C--:B------:R-:W-:Y:S01]  /*1170*/  IMAD.WIDE R22, R22, R17.reuse, c[0x0][0x170] ;  /* 0x00005c0016167625 */ /* 0x080fe200078e0211 */
[----:B------:R-:W1:Y:S04]  /*1180*/  LDS.128 R48, [R81] ;  /* 0x0000000051307984 */ /* 0x000e680000000c00 */
[----:B------:R-:W2:Y:S04]  /*1190*/  LDS.128 R44, [R80+0x1000] ;  /* 0x00100000502c7984 */ /* 0x000ea80000000c00 */
[----:B------:R-:W3:Y:S04]  /*11a0*/  LDS.128 R40, [R2+0x2000] ;  /* 0x0020000002287984 */ /* 0x000ee80000000c00 */
[----:B------:R-:W4:Y:S04]  /*11b0*/  LDS.128 R28, [R0+0x3000] ;  /* 0x00300000001c7984 */ /* 0x000f280000000c00 */
[----:B------:R-:W-:Y:S06]  /*11c0*/  BAR.SYNC.DEFER_BLOCKING 0x0 ;  /* 0x0000000000007b1d */ /* 0x000fec0000010000 */
[----:B------:R1:W-:Y:S04]  /*11d0*/  STS.64 [R83], R12 ;  /* 0x0000000c53007388 */ /* 0x0003e80000000a00 */
[----:B------:R2:W-:Y:S04]  /*11e0*/  STS.64 [R85+0x1000], R14 ;  /* 0x0010000e55007388 */ /* 0x0005e80000000a00 */
[----:B------:R3:W-:Y:S04]  /*11f0*/  STS.64 [R83+0x80], R8 ;  /* 0x0000800853007388 */ /* 0x0007e80000000a00 */
[----:B------:R-:W-:Y:S01]  /*1200*/  STS.64 [R84+0x1080], R10 ;  /* 0x0010800a54007388 */ /* 0x000fe20000000a00 */
[----:B-1----:R-:W-:-:S03]  /*1210*/  IMAD.WIDE R12, R82, R17, c[0x0][0x170] ;  /* 0x00005c00520c7625 */ /* 0x002fc600078e0211 */
[----:B------:R1:W-:Y:S01]  /*1220*/  STS.64 [R83+0x100], R4 ;  /* 0x0001000453007388 */ /* 0x0003e20000000a00 */
[----:B--2---:R-:W-:-:S03]  /*1230*/  LOP3.LUT R14, R3, 0x30, RZ, 0xfc, !PT ;  /* 0x00000030030e7812 */ /* 0x004fc600078efcff */
[----:B------:R-:W-:Y:S01]  /*1240*/  STS.64 [R84+0x1100], R6 ;  /* 0x0011000654007388 */ /* 0x000fe20000000a00 */
[----:B---3--:R-:W-:Y:S01]  /*1250*/  IMAD.WIDE R8, R16, R17, c[0x0][0x170] ;  /* 0x00005c0010087625 */ /* 0x008fe200078e0211 */
[C---:B------:R-:W-:Y:S02]  /*1260*/  LOP3.LUT R16, R3.reuse, 0x50, RZ, 0xfc, !PT ;  /* 0x0000005003107812 */ /* 0x040fe400078efcff */
[----:B------:R2:W-:Y:S04]  /*1270*/  STS.64 [R83+0x180], R32 ;  /* 0x0001802053007388 */ /* 0x0005e80000000a00 */
[----:B------:R-:W-:Y:S01]  /*1280*/  STS.64 [R84+0x1180], R34 ;  /* 0x0011802254007388 */ /* 0x000fe20000000a00 */
[C---:B-1----:R-:W-:Y:S02]  /*1290*/  LOP3.LUT R4, R3.reuse, 0x38, RZ, 0xfc, !PT ;  /* 0x0000003803047812 */ /* 0x042fe400078efcff */
[----:B------:R-:W-:Y:S01]  /*12a0*/  LOP3.LUT R5, R3, 0x40, RZ, 0xfc, !PT ;  /* 0x0000004003057812 */ /* 0x000fe200078efcff */
[----:B------:R-:W-:Y:S01]  /*12b0*/  BAR.SYNC.DEFER_BLOCKING 0x0 ;  /* 0x0000000000007b1d */ /* 0x000fe20000010000 */
[----:B--2---:R-:W-:-:S05]  /*12c0*/  IADD3 R32, R82, 0xa8000, RZ ;  /* 0x000a800052207810 */ /* 0x004fca0007ffe0ff */
[----:B------:R-:W-:Y:S01]  /*12d0*/  @P3 STG.E.128 [R12.64], R68 ;  /* 0x000000440c003986 */ /* 0x000fe2000c101d04 */
[----:B------:R-:W-:-:S03]  /*12e0*/  ISETP.LT.AND P3, PT, R14, 0xe10, !P0 ;  /* 0x00000e100e00780c */ /* 0x000fc60004761270 */
[----:B------:R-:W-:Y:S01]  /*12f0*/  @P2 STG.E.128 [R8.64], R72 ;  /* 0x0000004808002986 */ /* 0x000fe2000c101d04 */
[----:B------:R-:W-:Y:S02]  /*1300*/  ISETP.LT.AND P2, PT, R4, 0xe10, !P0 ;  /* 0x00000e100400780c */ /* 0x000fe40004741270 */
[----:B------:R-:W-:Y:S01]  /*1310*/  LOP3.LUT R4, R3, 0x48, RZ, 0xfc, !PT ;  /* 0x0000004803047812 */ /* 0x000fe200078efcff */
[----:B------:R1:W-:Y:S01]  /*1320*/  @P1 STG.E.128 [R18.64], R76 ;  /* 0x0000004c12001986 */ /* 0x0003e2000c101d04 */
[----:B------:R-:W-:-:S03]  /*1330*/  ISETP.LT.AND P1, PT, R5, 0xe10, !P0 ;  /* 0x00000e100500780c */ /* 0x000fc60004721270 */
[----:B------:R2:W-:Y:S01]  /*1340*/  @P6 STG.E.128 [R20.64], R52 ;  /* 0x0000003414006986 */ /* 0x0005e2000c101d04 */
[----:B------:R-:W-:-:S03]  /*1350*/  ISETP.LT.AND P6, PT, R4, 0xe10, !P0 ;  /* 0x00000e100400780c */ /* 0x000fc600047c1270 */
[----:B------:R-:W3:Y:S04]  /*1360*/  LDS.128 R4, [R81] ;  /* 0x0000000051047984 */ /* 0x000ee80000000c00 */
[----:B------:R-:W3:Y:S04]  /*1370*/  LDS.128 R8, [R80+0x1000] ;  /* 0x0010000050087984 */ /* 0x000ee80000000c00 */
[----:B------:R4:W3:Y:S01]  /*1380*/  LDS.128 R12, [R2+0x2000] ;  /* 0x00200000020c7984 */ /* 0x0008e20000000c00 */
[----:B-1----:R-:W-:Y:S01]  /*1390*/  IMAD.WIDE R18, R24, R17, c[0x0][0x170] ;  /* 0x00005c0018127625 */ /* 0x002fe200078e0211 */
[----:B------:R-:W-:-:S02]  /*13a0*/  LOP3.LUT R24, R3, 0x58, RZ, 0xfc, !PT ;  /* 0x0000005803187812 */ /* 0x000fc400078efcff */
[----:B------:R1:W-:Y:S01]  /*13b0*/  @P5 STG.E.128 [R22.64], R64 ;  /* 0x0000004016005986 */ /* 0x0003e2000c101d04 */
[----:B------:R-:W-:Y:S01]  /*13c0*/  ISETP.LT.AND P5, PT, R16, 0xe10, !P0 ;  /* 0x00000e101000780c */ /* 0x000fe200047a1270 */
[-C--:B--2---:R-:W-:Y:S01]  /*13d0*/  IMAD.WIDE R20, R26, R17.reuse, c[0x0][0x170] ;  /* 0x00005c001a147625 */ /* 0x084fe200078e0211 */
[C---:B------:R-:W-:Y:S01]  /*13e0*/  LOP3.LUT R16, R3.reuse, 0x60, RZ, 0xfc, !PT ;  /* 0x0000006003107812 */ /* 0x040fe200078efcff */
[----:B------:R2:W-:Y:S01]  /*13f0*/  @P4 STG.E.128 [R18.64], R56 ;  /* 0x0000003812004986 */ /* 0x0005e2000c101d04 */
[----:B------:R-:W-:Y:S02]  /*1400*/  ISETP.LT.AND P4, PT, R24, 0xe10, !P0 ;  /* 0x00000e101800780c */ /* 0x000fe40004781270 */
[----:B------:R-:W-:Y:S01]  /*1410*/  IADD3 R24, R82, 0xc0000, RZ ;  /* 0x000c000052187810 */ /* 0x000fe20007ffe0ff */
[----:B------:R2:W-:Y:S01]  /*1420*/  @P3 STG.E.128 [R20.64], R60 ;  /* 0x0000003c14003986 */ /* 0x0005e2000c101d04 */
[C---:B------:R-:W-:Y:S02]  /*1430*/  LOP3.LUT R26, R3.reuse, 0x68, RZ, 0xfc, !PT ;  /* 0x00000068031a7812 */ /* 0x040fe400078efcff */
[----:B------:R-:W-:Y:S01]  /*1440*/  ISETP.LT.AND P3, PT, R16, 0xe10, !P0 ;  /* 0x00000e101000780c */ /* 0x000fe20004761270 */
[----:B------:R-:W-:Y:S01]  /*1450*/  IMAD.WIDE R24, R24, R17, c[0x0][0x170] ;  /* 0x00005c0018187625 */ /* 0x000fe200078e0211 */
[----:B------:R-:W-:-:S02]  /*1460*/  LOP3.LUT R16, R3, 0x78, RZ, 0xfc, !PT ;  /* 0x0000007803107812 */ /* 0x000fc400078efcff */
[----:B----4-:R-:W-:Y:S01]  /*1470*/  IADD3 R2, R82, 0xd8000, RZ ;  /* 0x000d800052027810 */ /* 0x010fe20007ffe0ff */
[----:B-1----:R-:W-:Y:S01]  /*1480*/  IMAD.WIDE R22, R32, R17, c[0x0][0x170] ;  /* 0x00005c0020167625 */ /* 0x002fe200078e0211 */
[----:B--2---:R-:W-:-:S04]  /*1490*/  LOP3.LUT R18, R3, 0x70, RZ, 0xfc, !PT ;  /* 0x0000007003127812 */ /* 0x004fc800078efcff */
[----:B------:R1:W-:Y:S01]  /*14a0*/  @P2 STG.E.128 [R22.64], R36 ;  /* 0x0000002416002986 */ /* 0x0003e2000c101d04 */
[----:B------:R-:W-:Y:S01]  /*14b0*/  ISETP.LT.AND P2, PT, R26, 0xe10, !P0 ;  /* 0x00000e101a00780c */ /* 0x000fe20004741270 */
[-C--:B------:R-:W-:Y:S01]  /*14c0*/  IMAD.WIDE R2, R2, R17.reuse, c[0x0][0x170] ;  /* 0x00005c0002027625 */ /* 0x080fe200078e0211 */
[----:B------:R-:W-:Y:S01]  /*14d0*/  IADD3 R20, R82, 0x108000, RZ ;  /* 0x0010800052147810 */ /* 0x000fe20007ffe0ff */
[----:B------:R2:W-:Y:S01]  /*14e0*/  @P1 STG.E.128 [R24.64], R48 ;  /* 0x0000003018001986 */ /* 0x0005e2000c101d04 */
[----:B------:R-:W-:Y:S02]  /*14f0*/  ISETP.LT.AND P1, PT, R18, 0xe10, !P0 ;  /* 0x00000e101200780c */ /* 0x000fe40004721270 */
[----:B------:R-:W-:Y:S01]  /*1500*/  IADD3 R18, R82, 0xf0000, RZ ;  /* 0x000f000052127810 */ /* 0x000fe20007ffe0ff */
[-C--:B------:R-:W-:Y:S01]  /*1510*/  IMAD.WIDE R20, R20, R17.reuse, c[0x0][0x170] ;  /* 0x00005c0014147625 */ /* 0x080fe200078e0211 */
[----:B------:R-:W-:Y:S01]  /*1520*/  ISETP.LT.AND P0, PT, R16, 0xe10, !P0 ;  /* 0x00000e101000780c */ /* 0x000fe20004701270 */
[----:B------:R4:W-:Y:S01]  /*1530*/  @P6 STG.E.128 [R2.64], R44 ;  /* 0x0000002c02006986 */ /* 0x0009e2000c101d04 */
[----:B------:R-:W-:Y:S01]  /*1540*/  IADD3 R16, R82, 0x138000, RZ ;  /* 0x0013800052107810 */ /* 0x000fe20007ffe0ff */
[----:B------:R-:W-:Y:S01]  /*1550*/  IMAD.WIDE R18, R18, R17, c[0x0][0x170] ;  /* 0x00005c0012127625 */ /* 0x000fe200078e0211 */
[----:B------:R-:W-:-:S04]  /*1560*/  IADD3 R26, R82, 0x150000, RZ ;  /* 0x00150000521a7810 */ /* 0x000fc80007ffe0ff */
[----:B------:R4:W-:Y:S01]  /*1570*/  @P5 STG.E.128 [R18.64], R40 ;  /* 0x0000002812005986 */ /* 0x0009e2000c101d04 */
[----:B-1----:R-:W-:Y:S01]  /*1580*/  IADD3 R22, R82, 0x120000, RZ ;  /* 0x0012000052167810 */ /* 0x002fe20007ffe0ff */
[-C--:B------:R-:W-:Y:S02]  /*1590*/  IMAD.WIDE R26, R26, R17.reuse, c[0x0][0x170] ;  /* 0x00005c001a1a7625 */ /* 0x080fe400078e0211 */
[----:B------:R4:W-:Y:S02]  /*15a0*/  @P4 STG.E.128 [R20.64], R28 ;  /* 0x0000001c14004986 */ /* 0x0009e4000c101d04 */
[----:B------:R-:W-:-:S04]  /*15b0*/  IMAD.WIDE R22, R22, R17, c[0x0][0x170] ;  /* 0x00005c0016167625 */ /* 0x000fc800078e0211 */
[----:B--2---:R-:W-:Y:S01]  /*15c0*/  IMAD.WIDE R24, R16, R17, c[0x0][0x170] ;  /* 0x00005c0010187625 */ /* 0x004fe200078e0211 */
[----:B---3--:R4:W-:Y:S04]  /*15d0*/  @P3 STG.E.128 [R22.64], R4 ;  /* 0x0000000416003986 */ /* 0x0089e8000c101d04 */
[----:B------:R4:W-:Y:S04]  /*15e0*/  @P2 STG.E.128 [R24.64], R8 ;  /* 0x0000000818002986 */ /* 0x0009e8000c101d04 */
[----:B------:R4:W-:Y:S01]  /*15f0*/  @P1 STG.E.128 [R26.64], R12 ;  /* 0x0000000c1a001986 */ /* 0x0009e2000c101d04 */
[----:B------:R-:W-:Y:S05]  /*1600*/  @!P0 EXIT ;  /* 0x000000000000894d */ /* 0x000fea0003800000 */
[----:B----4-:R-:W1:Y:S01]  /*1610*/  LDS.128 R4, [R0+0x3000] ;  /* 0x0030000000047984 */ /* 0x010e620000000c00 */
[----:B------:R-:W-:-:S05]  /*1620*/  IADD3 R2, R82, 0x168000, RZ ;  /* 0x0016800052027810 */ /* 0x000fca0007ffe0ff */
[----:B------:R-:W-:-:S05]  /*1630*/  IMAD.WIDE R2, R2, R17, c[0x0][0x170] ;  /* 0x00005c0002027625 */ /* 0x000fca00078e0211 */
[----:B-1----:R-:W-:Y:S01]  /*1640*/  STG.E.128 [R2.64], R4 ;  /* 0x0000000402007986 */ /* 0x002fe2000c101d04 */
[----:B------:R-:W-:Y:S05]  /*1650*/  EXIT ;  /* 0x000000000000794d */ /* 0x000fea0003800000 */
.L_x_1:
[----:B------:R-:W-:-:S00]  /*1660*/  BRA `(.L_x_1) ;  /* 0xfffffff000007947 */ /* 0x000fc0000383ffff */
[----:B------:R-:W-:-:S00]  /*1670*/  NOP ;  /* 0x0000000000007918 */ /* 0x000fc00000000000 */
        /* <DEDUP_REMOVED lines=8> */
.L_x_2:


//--------------------- .nv.shared.triton_mm      --------------------------
	.section	.nv.shared.triton_mm,"aw",@nobits
	.sectionflags	@""
	.align	16
